//
// Generated by NVIDIA NVVM Compiler
//
// Compiler Build ID: CL-36424714
// Cuda compilation tools, release 13.0, V13.0.88
// Based on NVVM 20.0.0
//

.version 9.0
.target sm_100
.address_size 64

	// .globl	_Z3fooPf

.visible .entry _Z3fooPf(
	.param .u64 .ptr .align 1 _Z3fooPf_param_0
)
{
	.reg .pred 	%p<2>;
	.reg .b32 	%r<2>;
	.reg .b32 	%f<2>;
	.reg .b64 	%rd<5>;

	ld.param.u64 	%rd1, [_Z3fooPf_param_0];
	cvta.to.global.u64 	%rd2, %rd1;
	mov.u32 	%r1, %tid.x;
	setp.eq.s32 	%p1, %r1, 0;
	selp.f32 	%f1, 0f3F800000, 0f00000000, %p1;
	mul.wide.u32 	%rd3, %r1, 4;
	add.s64 	%rd4, %rd2, %rd3;
	st.global.f32 	[%rd4], %f1;
	ret;

}


// ===== COMPILED SASS (sm_100) =====

	.target	sm_100

	.elftype	@"ET_EXEC"


//--------------------- .note.nv.tkinfo           --------------------------
	.section	.note.nv.tkinfo,"",@"SHT_NOTE"
	.sectionflags	@"SHF_NOTE_NV_TKINFO"
	.tkinfo
        /*0018*/ 	.word	0x00000002
        /*0030*/ 	.string	""
        /*0030*/ 	.string	"ptxas"
        /*0030*/ 	.string	"Cuda compilation tools, release 13.0, V13.0.88"
        /*0030*/ 	.string	"Build cuda_13.0.r13.0/compiler.36424714_0"
        /*0030*/ 	.string	"-arch sm_100 -m 64 "



//--------------------- .note.nv.cuinfo           --------------------------
	.section	.note.nv.cuinfo,"",@"SHT_NOTE"
	.sectionflags	@"SHF_NOTE_NV_CUINFO"
        /*0018*/ 	.short	0x0002
        /*001a*/ 	.short	0x0064
        /*001c*/ 	.short	0x0082
	.zero		2


//--------------------- .nv.info                  --------------------------
	.section	.nv.info,"",@"SHT_CUDA_INFO"
	.align	4


	//----- nvinfo : EIATTR_REGCOUNT
	.align		4
        /*0000*/ 	.byte	0x04, 0x2f
        /*0002*/ 	.short	(.L_1 - .L_0)
	.align		4
.L_0:
        /*0004*/ 	.word	index@(_Z3fooPf)
        /*0008*/ 	.word	0x00000008


	//----- nvinfo : EIATTR_FRAME_SIZE
	.align		4
.L_1:
        /*000c*/ 	.byte	0x04, 0x11
        /*000e*/ 	.short	(.L_3 - .L_2)
	.align		4
.L_2:
        /*0010*/ 	.word	index@(_Z3fooPf)
        /*0014*/ 	.word	0x00000000


	//----- nvinfo : EIATTR_MIN_STACK_SIZE
	.align		4
.L_3:
        /*0018*/ 	.byte	0x04, 0x12
        /*001a*/ 	.short	(.L_5 - .L_4)
	.align		4
.L_4:
        /*001c*/ 	.word	index@(_Z3fooPf)
        /*0020*/ 	.word	0x00000000
.L_5:


//--------------------- .nv.compat                --------------------------
	.section	.nv.compat,"",@"SHT_CUDA_COMPAT_INFO"
	.align	4
        /*0000*/ 	.byte	0x02, 0x09, 0x00, 0x00, 0x02, 0x02, 0x01, 0x00, 0x02, 0x05, 0x05, 0x00, 0x03, 0x07, 0x01, 0x01
        /*0010*/ 	.byte	0x02, 0x03, 0x00, 0x00, 0x02, 0x06, 0x01, 0x00, 0x04, 0x0b, 0x08, 0x00, 0x09, 0x00, 0x00, 0x00
        /*0020*/ 	.byte	0x00, 0x00, 0x00, 0x00


//--------------------- .nv.info._Z3fooPf         --------------------------
	.section	.nv.info._Z3fooPf,"",@"SHT_CUDA_INFO"
	.sectionflags	@""
	.align	4


	//----- nvinfo : EIATTR_CUDA_API_VERSION
	.align		4
        /*0000*/ 	.byte	0x04, 0x37
        /*0002*/ 	.short	(.L_7 - .L_6)
.L_6:
        /*0004*/ 	.word	0x00000082


	//----- nvinfo : EIATTR_KPARAM_INFO
	.align		4
.L_7:
        /*0008*/ 	.byte	0x04, 0x17
        /*000a*/ 	.short	(.L_9 - .L_8)
.L_8:
        /*000c*/ 	.word	0x00000000
        /*0010*/ 	.short	0x0000
        /*0012*/ 	.short	0x0000
        /*0014*/ 	.byte	0x00, 0xf5, 0x21, 0x00


	//----- nvinfo : EIATTR_SPARSE_MMA_MASK
	.align		4
.L_9:
        /*0018*/ 	.byte	0x03, 0x50
        /*001a*/ 	.short	0x0000


	//----- nvinfo : EIATTR_MAXREG_COUNT
	.align		4
        /*001c*/ 	.byte	0x03, 0x1b
        /*001e*/ 	.short	0x00ff


	//----- nvinfo : EIATTR_MERCURY_ISA_VERSION
	.align		4
        /*0020*/ 	.byte	0x03, 0x5f
        /*0022*/ 	.short	0x0101


	//----- nvinfo : EIATTR_VRC_CTA_INIT_COUNT
	.align		4
        /*0024*/ 	.byte	0x02, 0x4a
	.zero		1
	.zero		1


	//----- nvinfo : EIATTR_EXIT_INSTR_OFFSETS
	.align		4
        /*0028*/ 	.byte	0x04, 0x1c
        /*002a*/ 	.short	(.L_11 - .L_10)


	//   ....[0]....
.L_10:
        /*002c*/ 	.word	0x00000080


	//----- nvinfo : EIATTR_CBANK_PARAM_SIZE
	.align		4
.L_11:
        /*0030*/ 	.byte	0x03, 0x19
        /*0032*/ 	.short	0x0008


	//----- nvinfo : EIATTR_PARAM_CBANK
	.align		4
        /*0034*/ 	.byte	0x04, 0x0a
        /*0036*/ 	.short	(.L_13 - .L_12)
	.align		4
.L_12:
        /*0038*/ 	.word	index@(.nv.constant0._Z3fooPf)
        /*003c*/ 	.short	0x0380
        /*003e*/ 	.short	0x0008


	//----- nvinfo : EIATTR_SW_WAR
	.align		4
.L_13:
        /*0040*/ 	.byte	0x04, 0x36
        /*0042*/ 	.short	(.L_15 - .L_14)
.L_14:
        /*0044*/ 	.word	0x00000008
.L_15:


//--------------------- .nv.callgraph             --------------------------
	.section	.nv.callgraph,"",@"SHT_CUDA_CALLGRAPH"
	.align	4
	.sectionentsize	8
	.align		4
        /*0000*/ 	.word	0x00000000
	.align		4
        /*0004*/ 	.word	0xffffffff
	.align		4
        /*0008*/ 	.word	0x00000000
	.align		4
        /*000c*/ 	.word	0xfffffffe
	.align		4
        /*0010*/ 	.word	0x00000000
	.align		4
        /*0014*/ 	.word	0xfffffffd
	.align		4
        /*0018*/ 	.word	0x00000000
	.align		4
        /*001c*/ 	.word	0xfffffffc


//--------------------- .text._Z3fooPf            --------------------------
	.section	.text._Z3fooPf,"ax",@progbits
	.align	128
        .global         _Z3fooPf
        .type           _Z3fooPf,@function
        .size           _Z3fooPf,(.L_x_1 - _Z3fooPf)
        .other          _Z3fooPf,@"STO_CUDA_ENTRY STV_DEFAULT"
_Z3fooPf:
.text._Z3fooPf:
[----:B------:R-:W-:Y:S01]  /*0000*/  LDC R1, c[0x0][0x37c] ;  /* 0x0000df00ff017b82 */ /* 0x000fe20000000800 */
[----:B------:R-:W0:Y:S07]  /*0010*/  S2R R5, SR_TID.X ;  /* 0x0000000000057919 */ /* 0x000e2e0000002100 */
[----:B------:R-:W1:Y:S01]  /*0020*/  LDC.64 R2, c[0x0][0x380] ;  /* 0x0000e000ff027b82 */ /* 0x000e620000000a00 */
[----:B------:R-:W2:Y:S01]  /*0030*/  LDCU.64 UR4, c[0x0][0x358] ;  /* 0x00006b00ff0477ac */ /* 0x000ea20008000a00 */
[C---:B0-----:R-:W-:Y:S01]  /*0040*/  ISETP.NE.AND P0, PT, R5.reuse, RZ, PT ;  /* 0x000000ff0500720c */ /* 0x041fe20003f05270 */
[----:B-1----:R-:W-:-:S03]  /*0050*/  IMAD.WIDE.U32 R2, R5, 0x4, R2 ;  /* 0x0000000405027825 */ /* 0x002fc600078e0002 */
[----:B------:R-:W-:-:S05]  /*0060*/  FSEL R5, RZ, 1, P0 ;  /* 0x3f800000ff057808 */ /* 0x000fca0000000000 */
[----:B--2---:R-:W-:Y:S01]  /*0070*/  STG.E desc[UR4][R2.64], R5 ;  /* 0x0000000502007986 */ /* 0x004fe2000c101904 */
[----:B------:R-:W-:Y:S05]  /*0080*/  EXIT ;  /* 0x000000000000794d */ /* 0x000fea0003800000 */
.L_x_0:
[----:B------:R-:W-:-:S00]  /*0090*/  BRA `(.L_x_0) ;  /* 0xfffffffc00fc7947 */ /* 0x000fc0000383ffff */
[----:B------:R-:W-:-:S00]  /*00a0*/  NOP ;  /* 0x0000000000007918 */ /* 0x000fc00000000000 */
        /* <DEDUP_REMOVED lines=13> */
.L_x_1:


//--------------------- .nv.shared.reserved.0     --------------------------
	.section	.nv.shared.reserved.0,"aw",@nobits
	.weak		__nv_reservedSMEM_offset_0_alias
	.size		__nv_reservedSMEM_offset_0_alias, 0, 64
	.other		__nv_reservedSMEM_offset_0_alias,@"STO_CUDA_RESERVED_SHARED STV_DEFAULT"
__nv_reservedSMEM_offset_0_alias:
	.zero		0
	.zero		64


//--------------------- .nv.constant0._Z3fooPf    --------------------------
	.section	.nv.constant0._Z3fooPf,"a",@progbits
	.sectionflags	@""
	.align	4
.nv.constant0._Z3fooPf:
	.zero		904


//--------------------- SYMBOLS --------------------------

	.type		.nv.reservedSmem.offset0,@object
	.size		.nv.reservedSmem.offset0,0x4
